//
// Generated by NVIDIA NVVM Compiler
//
// Compiler Build ID: CL-36424714
// Cuda compilation tools, release 13.0, V13.0.88
// Based on NVVM 20.0.0
//

.version 9.0
.target sm_100
.address_size 64

	// .globl	_Z15computerBzrCrvsP6BzrCrvi

.visible .entry _Z15computerBzrCrvsP6BzrCrvi(
	.param .u64 .ptr .align 1 _Z15computerBzrCrvsP6BzrCrvi_param_0,
	.param .u32 _Z15computerBzrCrvsP6BzrCrvi_param_1
)
{
	.reg .pred 	%p<10>;
	.reg .b32 	%r<12>;
	.reg .b32 	%f<153>;
	.reg .b64 	%rd<9>;
	.reg .b64 	%fd<33>;

	ld.param.u64 	%rd3, [_Z15computerBzrCrvsP6BzrCrvi_param_0];
	ld.param.u32 	%r3, [_Z15computerBzrCrvsP6BzrCrvi_param_1];
	mov.u32 	%r1, %ctaid.x;
	setp.ge.s32 	%p1, %r1, %r3;
	@%p1 bra 	$L__BB0_17;
	cvta.to.global.u64 	%rd4, %rd3;
	mul.wide.u32 	%rd5, %r1, 2080;
	add.s64 	%rd6, %rd4, %rd5;
	add.s64 	%rd1, %rd6, 24;
	mov.b32 	%r4, 256;
	st.global.u32 	[%rd6+24], %r4;
	mov.u32 	%r2, %tid.x;
	mul.wide.u32 	%rd7, %r2, 8;
	add.s64 	%rd8, %rd1, %rd7;
	setp.gt.u32 	%p2, %r2, 255;
	add.s64 	%rd2, %rd8, 8;
	@%p2 bra 	$L__BB0_3;
	cvt.rn.f32.u32 	%f1, %r2;
	div.rn.f32 	%f2, %f1, 0f437F0000;
	mov.f32 	%f3, 0f3F800000;
	sub.f32 	%f4, %f3, %f2;
	mul.f32 	%f5, %f4, %f4;
	cvt.f64.f32 	%fd1, %f2;
	add.f64 	%fd2, %fd1, %fd1;
	cvt.f64.f32 	%fd3, %f4;
	mul.f64 	%fd4, %fd2, %fd3;
	cvt.rn.f32.f64 	%f6, %fd4;
	mul.f32 	%f7, %f2, %f2;
	ld.global.v2.f32 	{%f8, %f9}, [%rd1+-24];
	ld.global.v2.f32 	{%f10, %f11}, [%rd1+-16];
	mul.f32 	%f12, %f10, %f6;
	mul.f32 	%f13, %f11, %f6;
	fma.rn.f32 	%f14, %f5, %f8, %f12;
	fma.rn.f32 	%f15, %f5, %f9, %f13;
	ld.global.v2.f32 	{%f16, %f17}, [%rd1+-8];
	fma.rn.f32 	%f18, %f7, %f16, %f14;
	fma.rn.f32 	%f19, %f7, %f17, %f15;
	st.global.v2.f32 	[%rd2], {%f18, %f19};
$L__BB0_3:
	setp.gt.u32 	%p3, %r2, 223;
	@%p3 bra 	$L__BB0_5;
	add.s32 	%r5, %r2, 32;
	cvt.rn.f32.u32 	%f20, %r5;
	div.rn.f32 	%f21, %f20, 0f437F0000;
	mov.f32 	%f22, 0f3F800000;
	sub.f32 	%f23, %f22, %f21;
	mul.f32 	%f24, %f23, %f23;
	cvt.f64.f32 	%fd5, %f21;
	add.f64 	%fd6, %fd5, %fd5;
	cvt.f64.f32 	%fd7, %f23;
	mul.f64 	%fd8, %fd6, %fd7;
	cvt.rn.f32.f64 	%f25, %fd8;
	mul.f32 	%f26, %f21, %f21;
	ld.global.v2.f32 	{%f27, %f28}, [%rd1+-24];
	ld.global.v2.f32 	{%f29, %f30}, [%rd1+-16];
	mul.f32 	%f31, %f29, %f25;
	mul.f32 	%f32, %f30, %f25;
	fma.rn.f32 	%f33, %f24, %f27, %f31;
	fma.rn.f32 	%f34, %f24, %f28, %f32;
	ld.global.v2.f32 	{%f35, %f36}, [%rd1+-8];
	fma.rn.f32 	%f37, %f26, %f35, %f33;
	fma.rn.f32 	%f38, %f26, %f36, %f34;
	st.global.v2.f32 	[%rd2+256], {%f37, %f38};
$L__BB0_5:
	setp.gt.u32 	%p4, %r2, 191;
	@%p4 bra 	$L__BB0_7;
	add.s32 	%r6, %r2, 64;
	cvt.rn.f32.u32 	%f39, %r6;
	div.rn.f32 	%f40, %f39, 0f437F0000;
	mov.f32 	%f41, 0f3F800000;
	sub.f32 	%f42, %f41, %f40;
	mul.f32 	%f43, %f42, %f42;
	cvt.f64.f32 	%fd9, %f40;
	add.f64 	%fd10, %fd9, %fd9;
	cvt.f64.f32 	%fd11, %f42;
	mul.f64 	%fd12, %fd10, %fd11;
	cvt.rn.f32.f64 	%f44, %fd12;
	mul.f32 	%f45, %f40, %f40;
	ld.global.v2.f32 	{%f46, %f47}, [%rd1+-24];
	ld.global.v2.f32 	{%f48, %f49}, [%rd1+-16];
	mul.f32 	%f50, %f48, %f44;
	mul.f32 	%f51, %f49, %f44;
	fma.rn.f32 	%f52, %f43, %f46, %f50;
	fma.rn.f32 	%f53, %f43, %f47, %f51;
	ld.global.v2.f32 	{%f54, %f55}, [%rd1+-8];
	fma.rn.f32 	%f56, %f45, %f54, %f52;
	fma.rn.f32 	%f57, %f45, %f55, %f53;
	st.global.v2.f32 	[%rd2+512], {%f56, %f57};
$L__BB0_7:
	setp.gt.u32 	%p5, %r2, 159;
	@%p5 bra 	$L__BB0_9;
	add.s32 	%r7, %r2, 96;
	cvt.rn.f32.u32 	%f58, %r7;
	div.rn.f32 	%f59, %f58, 0f437F0000;
	mov.f32 	%f60, 0f3F800000;
	sub.f32 	%f61, %f60, %f59;
	mul.f32 	%f62, %f61, %f61;
	cvt.f64.f32 	%fd13, %f59;
	add.f64 	%fd14, %fd13, %fd13;
	cvt.f64.f32 	%fd15, %f61;
	mul.f64 	%fd16, %fd14, %fd15;
	cvt.rn.f32.f64 	%f63, %fd16;
	mul.f32 	%f64, %f59, %f59;
	ld.global.v2.f32 	{%f65, %f66}, [%rd1+-24];
	ld.global.v2.f32 	{%f67, %f68}, [%rd1+-16];
	mul.f32 	%f69, %f67, %f63;
	mul.f32 	%f70, %f68, %f63;
	fma.rn.f32 	%f71, %f62, %f65, %f69;
	fma.rn.f32 	%f72, %f62, %f66, %f70;
	ld.global.v2.f32 	{%f73, %f74}, [%rd1+-8];
	fma.rn.f32 	%f75, %f64, %f73, %f71;
	fma.rn.f32 	%f76, %f64, %f74, %f72;
	st.global.v2.f32 	[%rd2+768], {%f75, %f76};
$L__BB0_9:
	setp.gt.u32 	%p6, %r2, 127;
	@%p6 bra 	$L__BB0_11;
	add.s32 	%r8, %r2, 128;
	cvt.rn.f32.u32 	%f77, %r8;
	div.rn.f32 	%f78, %f77, 0f437F0000;
	mov.f32 	%f79, 0f3F800000;
	sub.f32 	%f80, %f79, %f78;
	mul.f32 	%f81, %f80, %f80;
	cvt.f64.f32 	%fd17, %f78;
	add.f64 	%fd18, %fd17, %fd17;
	cvt.f64.f32 	%fd19, %f80;
	mul.f64 	%fd20, %fd18, %fd19;
	cvt.rn.f32.f64 	%f82, %fd20;
	mul.f32 	%f83, %f78, %f78;
	ld.global.v2.f32 	{%f84, %f85}, [%rd1+-24];
	ld.global.v2.f32 	{%f86, %f87}, [%rd1+-16];
	mul.f32 	%f88, %f86, %f82;
	mul.f32 	%f89, %f87, %f82;
	fma.rn.f32 	%f90, %f81, %f84, %f88;
	fma.rn.f32 	%f91, %f81, %f85, %f89;
	ld.global.v2.f32 	{%f92, %f93}, [%rd1+-8];
	fma.rn.f32 	%f94, %f83, %f92, %f90;
	fma.rn.f32 	%f95, %f83, %f93, %f91;
	st.global.v2.f32 	[%rd2+1024], {%f94, %f95};
$L__BB0_11:
	setp.gt.u32 	%p7, %r2, 95;
	@%p7 bra 	$L__BB0_13;
	add.s32 	%r9, %r2, 160;
	cvt.rn.f32.u32 	%f96, %r9;
	div.rn.f32 	%f97, %f96, 0f437F0000;
	mov.f32 	%f98, 0f3F800000;
	sub.f32 	%f99, %f98, %f97;
	mul.f32 	%f100, %f99, %f99;
	cvt.f64.f32 	%fd21, %f97;
	add.f64 	%fd22, %fd21, %fd21;
	cvt.f64.f32 	%fd23, %f99;
	mul.f64 	%fd24, %fd22, %fd23;
	cvt.rn.f32.f64 	%f101, %fd24;
	mul.f32 	%f102, %f97, %f97;
	ld.global.v2.f32 	{%f103, %f104}, [%rd1+-24];
	ld.global.v2.f32 	{%f105, %f106}, [%rd1+-16];
	mul.f32 	%f107, %f105, %f101;
	mul.f32 	%f108, %f106, %f101;
	fma.rn.f32 	%f109, %f100, %f103, %f107;
	fma.rn.f32 	%f110, %f100, %f104, %f108;
	ld.global.v2.f32 	{%f111, %f112}, [%rd1+-8];
	fma.rn.f32 	%f113, %f102, %f111, %f109;
	fma.rn.f32 	%f114, %f102, %f112, %f110;
	st.global.v2.f32 	[%rd2+1280], {%f113, %f114};
$L__BB0_13:
	setp.gt.u32 	%p8, %r2, 63;
	@%p8 bra 	$L__BB0_15;
	add.s32 	%r10, %r2, 192;
	cvt.rn.f32.u32 	%f115, %r10;
	div.rn.f32 	%f116, %f115, 0f437F0000;
	mov.f32 	%f117, 0f3F800000;
	sub.f32 	%f118, %f117, %f116;
	mul.f32 	%f119, %f118, %f118;
	cvt.f64.f32 	%fd25, %f116;
	add.f64 	%fd26, %fd25, %fd25;
	cvt.f64.f32 	%fd27, %f118;
	mul.f64 	%fd28, %fd26, %fd27;
	cvt.rn.f32.f64 	%f120, %fd28;
	mul.f32 	%f121, %f116, %f116;
	ld.global.v2.f32 	{%f122, %f123}, [%rd1+-24];
	ld.global.v2.f32 	{%f124, %f125}, [%rd1+-16];
	mul.f32 	%f126, %f124, %f120;
	mul.f32 	%f127, %f125, %f120;
	fma.rn.f32 	%f128, %f119, %f122, %f126;
	fma.rn.f32 	%f129, %f119, %f123, %f127;
	ld.global.v2.f32 	{%f130, %f131}, [%rd1+-8];
	fma.rn.f32 	%f132, %f121, %f130, %f128;
	fma.rn.f32 	%f133, %f121, %f131, %f129;
	st.global.v2.f32 	[%rd2+1536], {%f132, %f133};
$L__BB0_15:
	setp.gt.u32 	%p9, %r2, 31;
	@%p9 bra 	$L__BB0_17;
	add.s32 	%r11, %r2, 224;
	cvt.rn.f32.u32 	%f134, %r11;
	div.rn.f32 	%f135, %f134, 0f437F0000;
	mov.f32 	%f136, 0f3F800000;
	sub.f32 	%f137, %f136, %f135;
	mul.f32 	%f138, %f137, %f137;
	cvt.f64.f32 	%fd29, %f135;
	add.f64 	%fd30, %fd29, %fd29;
	cvt.f64.f32 	%fd31, %f137;
	mul.f64 	%fd32, %fd30, %fd31;
	cvt.rn.f32.f64 	%f139, %fd32;
	mul.f32 	%f140, %f135, %f135;
	ld.global.v2.f32 	{%f141, %f142}, [%rd1+-24];
	ld.global.v2.f32 	{%f143, %f144}, [%rd1+-16];
	mul.f32 	%f145, %f143, %f139;
	mul.f32 	%f146, %f144, %f139;
	fma.rn.f32 	%f147, %f138, %f141, %f145;
	fma.rn.f32 	%f148, %f138, %f142, %f146;
	ld.global.v2.f32 	{%f149, %f150}, [%rd1+-8];
	fma.rn.f32 	%f151, %f140, %f149, %f147;
	fma.rn.f32 	%f152, %f140, %f150, %f148;
	st.global.v2.f32 	[%rd2+1792], {%f151, %f152};
$L__BB0_17:
	ret;

}


// ===== COMPILED SASS (sm_100) =====

	.target	sm_100

	.elftype	@"ET_EXEC"


//--------------------- .note.nv.tkinfo           --------------------------
	.section	.note.nv.tkinfo,"",@"SHT_NOTE"
	.sectionflags	@"SHF_NOTE_NV_TKINFO"
	.tkinfo
        /*0018*/ 	.word	0x00000002
        /*0030*/ 	.string	""
        /*0030*/ 	.string	"ptxas"
        /*0030*/ 	.string	"Cuda compilation tools, release 13.0, V13.0.88"
        /*0030*/ 	.string	"Build cuda_13.0.r13.0/compiler.36424714_0"
        /*0030*/ 	.string	"-arch sm_100 -m 64 "



//--------------------- .note.nv.cuinfo           --------------------------
	.section	.note.nv.cuinfo,"",@"SHT_NOTE"
	.sectionflags	@"SHF_NOTE_NV_CUINFO"
        /*0018*/ 	.short	0x0002
        /*001a*/ 	.short	0x0064
        /*001c*/ 	.short	0x0082
	.zero		2


//--------------------- .nv.info                  --------------------------
	.section	.nv.info,"",@"SHT_CUDA_INFO"
	.align	4


	//----- nvinfo : EIATTR_REGCOUNT
	.align		4
        /*0000*/ 	.byte	0x04, 0x2f
        /*0002*/ 	.short	(.L_1 - .L_0)
	.align		4
.L_0:
        /*0004*/ 	.word	index@(_Z15computerBzrCrvsP6BzrCrvi)
        /*0008*/ 	.word	0x00000016


	//----- nvinfo : EIATTR_FRAME_SIZE
	.align		4
.L_1:
        /*000c*/ 	.byte	0x04, 0x11
        /*000e*/ 	.short	(.L_3 - .L_2)
	.align		4
.L_2:
        /*0010*/ 	.word	index@($__internal_0_$__cuda_sm3x_div_rn_noftz_f32_slowpath)
        /*0014*/ 	.word	0x00000000


	//----- nvinfo : EIATTR_FRAME_SIZE
	.align		4
.L_3:
        /*0018*/ 	.byte	0x04, 0x11
        /*001a*/ 	.short	(.L_5 - .L_4)
	.align		4
.L_4:
        /*001c*/ 	.word	index@(_Z15computerBzrCrvsP6BzrCrvi)
        /*0020*/ 	.word	0x00000000


	//----- nvinfo : EIATTR_MIN_STACK_SIZE
	.align		4
.L_5:
        /*0024*/ 	.byte	0x04, 0x12
        /*0026*/ 	.short	(.L_7 - .L_6)
	.align		4
.L_6:
        /*0028*/ 	.word	index@(_Z15computerBzrCrvsP6BzrCrvi)
        /*002c*/ 	.word	0x00000000
.L_7:


//--------------------- .nv.compat                --------------------------
	.section	.nv.compat,"",@"SHT_CUDA_COMPAT_INFO"
	.align	4
        /*0000*/ 	.byte	0x02, 0x09, 0x00, 0x00, 0x02, 0x02, 0x01, 0x00, 0x02, 0x05, 0x05, 0x00, 0x03, 0x07, 0x01, 0x01
        /*0010*/ 	.byte	0x02, 0x03, 0x00, 0x00, 0x02, 0x06, 0x01, 0x00, 0x04, 0x0b, 0x08, 0x00, 0x01, 0x00, 0x00, 0x00
        /*0020*/ 	.byte	0x00, 0x00, 0x00, 0x00


//--------------------- .nv.info._Z15computerBzrCrvsP6BzrCrvi --------------------------
	.section	.nv.info._Z15computerBzrCrvsP6BzrCrvi,"",@"SHT_CUDA_INFO"
	.sectionflags	@""
	.align	4


	//----- nvinfo : EIATTR_CUDA_API_VERSION
	.align		4
        /*0000*/ 	.byte	0x04, 0x37
        /*0002*/ 	.short	(.L_9 - .L_8)
.L_8:
        /*0004*/ 	.word	0x00000082


	//----- nvinfo : EIATTR_KPARAM_INFO
	.align		4
.L_9:
        /*0008*/ 	.byte	0x04, 0x17
        /*000a*/ 	.short	(.L_11 - .L_10)
.L_10:
        /*000c*/ 	.word	0x00000000
        /*0010*/ 	.short	0x0001
        /*0012*/ 	.short	0x0008
        /*0014*/ 	.byte	0x00, 0xf0, 0x11, 0x00


	//----- nvinfo : EIATTR_KPARAM_INFO
	.align		4
.L_11:
        /*0018*/ 	.byte	0x04, 0x17
        /*001a*/ 	.short	(.L_13 - .L_12)
.L_12:
        /*001c*/ 	.word	0x00000000
        /*0020*/ 	.short	0x0000
        /*0022*/ 	.short	0x0000
        /*0024*/ 	.byte	0x00, 0xf5, 0x21, 0x00


	//----- nvinfo : EIATTR_SPARSE_MMA_MASK
	.align		4
.L_13:
        /*0028*/ 	.byte	0x03, 0x50
        /*002a*/ 	.short	0x0000


	//----- nvinfo : EIATTR_MAXREG_COUNT
	.align		4
        /*002c*/ 	.byte	0x03, 0x1b
        /*002e*/ 	.short	0x00ff


	//----- nvinfo : EIATTR_MERCURY_ISA_VERSION
	.align		4
        /*0030*/ 	.byte	0x03, 0x5f
        /*0032*/ 	.short	0x0101


	//----- nvinfo : EIATTR_VRC_CTA_INIT_COUNT
	.align		4
        /*0034*/ 	.byte	0x02, 0x4a
	.zero		1
	.zero		1


	//----- nvinfo : EIATTR_EXIT_INSTR_OFFSETS
	.align		4
        /*0038*/ 	.byte	0x04, 0x1c
        /*003a*/ 	.short	(.L_15 - .L_14)


	//   ....[0]....
.L_14:
        /*003c*/ 	.word	0x00000040


	//   ....[1]....
        /*0040*/ 	.word	0x000010d0


	//   ....[2]....
        /*0044*/ 	.word	0x000012e0


	//----- nvinfo : EIATTR_CRS_STACK_SIZE
	.align		4
.L_15:
        /*0048*/ 	.byte	0x04, 0x1e
        /*004a*/ 	.short	(.L_17 - .L_16)
.L_16:
        /*004c*/ 	.word	0x00000000


	//----- nvinfo : EIATTR_CBANK_PARAM_SIZE
	.align		4
.L_17:
        /*0050*/ 	.byte	0x03, 0x19
        /*0052*/ 	.short	0x000c


	//----- nvinfo : EIATTR_PARAM_CBANK
	.align		4
        /*0054*/ 	.byte	0x04, 0x0a
        /*0056*/ 	.short	(.L_19 - .L_18)
	.align		4
.L_18:
        /*0058*/ 	.word	index@(.nv.constant0._Z15computerBzrCrvsP6BzrCrvi)
        /*005c*/ 	.short	0x0380
        /*005e*/ 	.short	0x000c


	//----- nvinfo : EIATTR_SW_WAR
	.align		4
.L_19:
        /*0060*/ 	.byte	0x04, 0x36
        /*0062*/ 	.short	(.L_21 - .L_20)
.L_20:
        /*0064*/ 	.word	0x00000008
.L_21:


//--------------------- .nv.callgraph             --------------------------
	.section	.nv.callgraph,"",@"SHT_CUDA_CALLGRAPH"
	.align	4
	.sectionentsize	8
	.align		4
        /*0000*/ 	.word	0x00000000
	.align		4
        /*0004*/ 	.word	0xffffffff
	.align		4
        /*0008*/ 	.word	0x00000000
	.align		4
        /*000c*/ 	.word	0xfffffffe
	.align		4
        /*0010*/ 	.word	0x00000000
	.align		4
        /*0014*/ 	.word	0xfffffffd
	.align		4
        /*0018*/ 	.word	0x00000000
	.align		4
        /*001c*/ 	.word	0xfffffffc


//--------------------- .text._Z15computerBzrCrvsP6BzrCrvi --------------------------
	.section	.text._Z15computerBzrCrvsP6BzrCrvi,"ax",@progbits
	.align	128
        .global         _Z15computerBzrCrvsP6BzrCrvi
        .type           _Z15computerBzrCrvsP6BzrCrvi,@function
        .size           _Z15computerBzrCrvsP6BzrCrvi,(.L_x_42 - _Z15computerBzrCrvsP6BzrCrvi)
        .other          _Z15computerBzrCrvsP6BzrCrvi,@"STO_CUDA_ENTRY STV_DEFAULT"
_Z15computerBzrCrvsP6BzrCrvi:
.text._Z15computerBzrCrvsP6BzrCrvi:
[----:B------:R-:W-:Y:S01]  /*0000*/  LDC R1, c[0x0][0x37c] ;  /* 0x0000df00ff017b82 */ /* 0x000fe20000000800 */
[----:B------:R-:W0:Y:S01]  /*0010*/  S2R R3, SR_CTAID.X ;  /* 0x0000000000037919 */ /* 0x000e220000002500 */
[----:B------:R-:W0:Y:S02]  /*0020*/  LDCU UR4, c[0x0][0x388] ;  /* 0x00007100ff0477ac */ /* 0x000e240008000800 */
[----:B0-----:R-:W-:-:S13]  /*0030*/  ISETP.GE.AND P0, PT, R3, UR4, PT ;  /* 0x0000000403007c0c */ /* 0x001fda000bf06270 */
[----:B------:R-:W-:Y:S05]  /*0040*/  @P0 EXIT ;  /* 0x000000000000094d */ /* 0x000fea0003800000 */
[----:B------:R-:W0:Y:S01]  /*0050*/  LDC.64 R4, c[0x0][0x380] ;  /* 0x0000e000ff047b82 */ /* 0x000e220000000a00 */
[----:B------:R-:W1:Y:S01]  /*0060*/  S2R R8, SR_TID.X ;  /* 0x0000000000087919 */ /* 0x000e620000002100 */
[----:B------:R-:W2:Y:S01]  /*0070*/  LDCU.64 UR4, c[0x0][0x358] ;  /* 0x00006b00ff0477ac */ /* 0x000ea20008000a00 */
[----:B------:R-:W-:Y:S01]  /*0080*/  BSSY.RECONVERGENT B2, `(.L_x_0) ;  /* 0x000002b000027945 */ /* 0x000fe20003800200 */
[----:B------:R-:W-:Y:S01]  /*0090*/  MOV R2, 0x437f0000 ;  /* 0x437f000000027802 */ /* 0x000fe20000000f00 */
[----:B0-----:R-:W-:-:S04]  /*00a0*/  IMAD.WIDE.U32 R4, R3, 0x820, R4 ;  /* 0x0000082003047825 */ /* 0x001fc800078e0004 */
[----:B------:R-:W-:Y:S01]  /*00b0*/  HFMA2 R3, -RZ, RZ, 0, 1.52587890625e-05 ;  /* 0x00000100ff037431 */ /* 0x000fe200000001ff */
[----:B------:R-:W-:-:S04]  /*00c0*/  IADD3 R6, P1, PT, R4, 0x18, RZ ;  /* 0x0000001804067810 */ /* 0x000fc80007f3e0ff */
[----:B--2---:R0:W-:Y:S01]  /*00d0*/  STG.E desc[UR4][R4.64+0x18], R3 ;  /* 0x0000180304007986 */ /* 0x0041e2000c101904 */
[----:B-1----:R-:W-:Y:S02]  /*00e0*/  ISETP.GT.U32.AND P0, PT, R8, 0xff, PT ;  /* 0x000000ff0800780c */ /* 0x002fe40003f04070 */
[----:B------:R-:W-:-:S03]  /*00f0*/  IADD3.X R7, PT, PT, RZ, R5, RZ, P1, !PT ;  /* 0x00000005ff077210 */ /* 0x000fc60000ffe4ff */
[----:B------:R-:W-:-:S08]  /*0100*/  IMAD.WIDE.U32 R6, R8, 0x8, R6 ;  /* 0x0000000808067825 */ /* 0x000fd000078e0006 */
[----:B0-----:R-:W-:Y:S05]  /*0110*/  @P0 BRA `(.L_x_1) ;  /* 0x0000000000840947 */ /* 0x001fea0003800000 */
[----:B------:R-:W-:Y:S01]  /*0120*/  MOV R9, 0x3b808081 ;  /* 0x3b80808100097802 */ /* 0x000fe20000000f00 */
[----:B------:R-:W-:Y:S01]  /*0130*/  BSSY.RECONVERGENT B3, `(.L_x_2) ;  /* 0x000000d000037945 */ /* 0x000fe20003800200 */
[----:B------:R-:W-:-:S03]  /*0140*/  I2FP.F32.U32 R0, R8 ;  /* 0x0000000800007245 */ /* 0x000fc60000201000 */
[----:B------:R-:W-:Y:S01]  /*0150*/  FFMA R3, R9, -R2, 1 ;  /* 0x3f80000009037423 */ /* 0x000fe20000000802 */
[----:B------:R-:W0:Y:S03]  /*0160*/  FCHK P0, R0, 255 ;  /* 0x437f000000007902 */ /* 0x000e260000000000 */
[----:B------:R-:W-:-:S04]  /*0170*/  FFMA R3, R3, R9, 0.0039215688593685626984 ;  /* 0x3b80808103037423 */ /* 0x000fc80000000009 */
[----:B------:R-:W-:-:S04]  /*0180*/  FFMA R9, R0, R3, RZ ;  /* 0x0000000300097223 */ /* 0x000fc800000000ff */
[----:B------:R-:W-:-:S04]  /*0190*/  FFMA R10, R9, -255, R0 ;  /* 0xc37f0000090a7823 */ /* 0x000fc80000000000 */
[----:B------:R-:W-:Y:S01]  /*01a0*/  FFMA R3, R3, R10, R9 ;  /* 0x0000000a03037223 */ /* 0x000fe20000000009 */
[----:B0-----:R-:W-:Y:S06]  /*01b0*/  @!P0 BRA `(.L_x_3) ;  /* 0x0000000000108947 */ /* 0x001fec0003800000 */
[----:B------:R-:W-:Y:S02]  /*01c0*/  MOV R3, R0 ;  /* 0x0000000000037202 */ /* 0x000fe40000000f00 */
[----:B------:R-:W-:-:S07]  /*01d0*/  MOV R10, 0x1f0 ;  /* 0x000001f0000a7802 */ /* 0x000fce0000000f00 */
[----:B------:R-:W-:Y:S05]  /*01e0*/  CALL.REL.NOINC `($__internal_0_$__cuda_sm3x_div_rn_noftz_f32_slowpath) ;  /* 0x0000001000407944 */ /* 0x000fea0003c00000 */
[----:B------:R-:W-:-:S07]  /*01f0*/  MOV R3, R0 ;  /* 0x0000000000037202 */ /* 0x000fce0000000f00 */
.L_x_3:
[----:B------:R-:W-:Y:S05]  /*0200*/  BSYNC.RECONVERGENT B3 ;  /* 0x0000000000037941 */ /* 0x000fea0003800200 */
.L_x_2:
[----:B------:R-:W2:Y:S04]  /*0210*/  LDG.E.64 R12, desc[UR4][R4.64+0x8] ;  /* 0x00000804040c7981 */ /* 0x000ea8000c1e1b00 */
[----:B------:R-:W3:Y:S04]  /*0220*/  LDG.E.64 R14, desc[UR4][R4.64] ;  /* 0x00000004040e7981 */ /* 0x000ee8000c1e1b00 */
[----:B------:R-:W4:Y:S01]  /*0230*/  LDG.E.64 R10, desc[UR4][R4.64+0x10] ;  /* 0x00001004040a7981 */ /* 0x000f22000c1e1b00 */
[----:B------:R-:W0:Y:S01]  /*0240*/  F2F.F64.F32 R16, R3 ;  /* 0x0000000300107310 */ /* 0x000e220000201800 */
[----:B------:R-:W-:-:S04]  /*0250*/  FADD R0, -R3, 1 ;  /* 0x3f80000003007421 */ /* 0x000fc80000000100 */
[----:B------:R-:W-:-:S03]  /*0260*/  FMUL R9, R0, R0 ;  /* 0x0000000000097220 */ /* 0x000fc60000400000 */
[----:B------:R-:W1:Y:S01]  /*0270*/  F2F.F64.F32 R18, R0 ;  /* 0x0000000000127310 */ /* 0x000e620000201800 */
[----:B0-----:R-:W-:-:S08]  /*0280*/  DADD R16, R16, R16 ;  /* 0x0000000010107229 */ /* 0x001fd00000000010 */
[----:B-1----:R-:W-:-:S10]  /*0290*/  DMUL R16, R16, R18 ;  /* 0x0000001210107228 */ /* 0x002fd40000000000 */
[----:B------:R-:W2:Y:S02]  /*02a0*/  F2F.F32.F64 R16, R16 ;  /* 0x0000001000107310 */ /* 0x000ea40000301000 */
[C---:B--2---:R-:W-:Y:S01]  /*02b0*/  FMUL R12, R16.reuse, R12 ;  /* 0x0000000c100c7220 */ /* 0x044fe20000400000 */
[----:B------:R-:W-:-:S03]  /*02c0*/  FMUL R18, R16, R13 ;  /* 0x0000000d10127220 */ /* 0x000fc60000400000 */
[----:B---3--:R-:W-:Y:S01]  /*02d0*/  FFMA R13, R9, R14, R12 ;  /* 0x0000000e090d7223 */ /* 0x008fe2000000000c */
[----:B------:R-:W-:Y:S01]  /*02e0*/  FMUL R12, R3, R3 ;  /* 0x00000003030c7220 */ /* 0x000fe20000400000 */
[----:B------:R-:W-:-:S03]  /*02f0*/  FFMA R18, R9, R15, R18 ;  /* 0x0000000f09127223 */ /* 0x000fc60000000012 */
[C---:B----4-:R-:W-:Y:S01]  /*0300*/  FFMA R10, R12.reuse, R10, R13 ;  /* 0x0000000a0c0a7223 */ /* 0x050fe2000000000d */
[----:B------:R-:W-:-:S05]  /*0310*/  FFMA R11, R12, R11, R18 ;  /* 0x0000000b0c0b7223 */ /* 0x000fca0000000012 */
[----:B------:R0:W-:Y:S02]  /*0320*/  STG.E.64 desc[UR4][R6.64+0x8], R10 ;  /* 0x0000080a06007986 */ /* 0x0001e4000c101b04 */
.L_x_1:
[----:B------:R-:W-:Y:S05]  /*0330*/  BSYNC.RECONVERGENT B2 ;  /* 0x0000000000027941 */ /* 0x000fea0003800200 */
.L_x_0:
[----:B------:R-:W-:Y:S01]  /*0340*/  ISETP.GT.U32.AND P0, PT, R8, 0xdf, PT ;  /* 0x000000df0800780c */ /* 0x000fe20003f04070 */
[----:B------:R-:W-:-:S12]  /*0350*/  BSSY.RECONVERGENT B2, `(.L_x_4) ;  /* 0x0000022000027945 */ /* 0x000fd80003800200 */
[----:B------:R-:W-:Y:S05]  /*0360*/  @P0 BRA `(.L_x_5) ;  /* 0x0000000000800947 */ /* 0x000fea0003800000 */
[----:B------:R-:W-:Y:S01]  /*0370*/  IADD3 R0, PT, PT, R8, 0x20, RZ ;  /* 0x0000002008007810 */ /* 0x000fe20007ffe0ff */
[----:B------:R-:W-:Y:S01]  /*0380*/  BSSY.RECONVERGENT B3, `(.L_x_6) ;  /* 0x000000c000037945 */ /* 0x000fe20003800200 */
[----:B------:R-:W-:Y:S02]  /*0390*/  MOV R9, 0x3b808081 ;  /* 0x3b80808100097802 */ /* 0x000fe40000000f00 */
[----:B------:R-:W-:-:S03]  /*03a0*/  I2FP.F32.U32 R3, R0 ;  /* 0x0000000000037245 */ /* 0x000fc60000201000 */
[----:B0-----:R-:W-:Y:S01]  /*03b0*/  FFMA R10, R9, -R2, 1 ;  /* 0x3f800000090a7423 */ /* 0x001fe20000000802 */
[----:B------:R-:W0:Y:S03]  /*03c0*/  FCHK P0, R3, 255 ;  /* 0x437f000003007902 */ /* 0x000e260000000000 */
[----:B------:R-:W-:-:S04]  /*03d0*/  FFMA R0, R10, R9, 0.0039215688593685626984 ;  /* 0x3b8080810a007423 */ /* 0x000fc80000000009 */
[----:B------:R-:W-:-:S04]  /*03e0*/  FFMA R10, R0, R3, RZ ;  /* 0x00000003000a7223 */ /* 0x000fc800000000ff */
[----:B------:R-:W-:-:S04]  /*03f0*/  FFMA R9, R10, -255, R3 ;  /* 0xc37f00000a097823 */ /* 0x000fc80000000003 */
[----:B------:R-:W-:Y:S01]  /*0400*/  FFMA R0, R0, R9, R10 ;  /* 0x0000000900007223 */ /* 0x000fe2000000000a */
[----:B0-----:R-:W-:Y:S06]  /*0410*/  @!P0 BRA `(.L_x_7) ;  /* 0x0000000000088947 */ /* 0x001fec0003800000 */
[----:B------:R-:W-:-:S07]  /*0420*/  MOV R10, 0x440 ;  /* 0x00000440000a7802 */ /* 0x000fce0000000f00 */
[----:B------:R-:W-:Y:S05]  /*0430*/  CALL.REL.NOINC `($__internal_0_$__cuda_sm3x_div_rn_noftz_f32_slowpath) ;  /* 0x0000000c00ac7944 */ /* 0x000fea0003c00000 */
.L_x_7:
[----:B------:R-:W-:Y:S05]  /*0440*/  BSYNC.RECONVERGENT B3 ;  /* 0x0000000000037941 */ /* 0x000fea0003800200 */
.L_x_6:
        /* <DEDUP_REMOVED lines=12> */
[C---:B---3--:R-:W-:Y:S01]  /*0510*/  FFMA R13, R9.reuse, R14, R12 ;  /* 0x0000000e090d7223 */ /* 0x048fe2000000000c */
[----:B------:R-:W-:Y:S01]  /*0520*/  FMUL R12, R0, R0 ;  /* 0x00000000000c7220 */ /* 0x000fe20000400000 */
[----:B------:R-:W-:-:S03]  /*0530*/  FFMA R18, R9, R15, R18 ;  /* 0x0000000f09127223 */ /* 0x000fc60000000012 */
[C---:B----4-:R-:W-:Y:S01]  /*0540*/  FFMA R10, R12.reuse, R10, R13 ;  /* 0x0000000a0c0a7223 */ /* 0x050fe2000000000d */
[----:B------:R-:W-:-:S05]  /*0550*/  FFMA R11, R12, R11, R18 ;  /* 0x0000000b0c0b7223 */ /* 0x000fca0000000012 */
[----:B------:R1:W-:Y:S02]  /*0560*/  STG.E.64 desc[UR4][R6.64+0x108], R10 ;  /* 0x0001080a06007986 */ /* 0x0003e4000c101b04 */
.L_x_5:
[----:B------:R-:W-:Y:S05]  /*0570*/  BSYNC.RECONVERGENT B2 ;  /* 0x0000000000027941 */ /* 0x000fea0003800200 */
.L_x_4:
[----:B------:R-:W-:Y:S01]  /*0580*/  ISETP.GT.U32.AND P0, PT, R8, 0xbf, PT ;  /* 0x000000bf0800780c */ /* 0x000fe20003f04070 */
[----:B------:R-:W-:-:S12]  /*0590*/  BSSY.RECONVERGENT B2, `(.L_x_8) ;  /* 0x0000022000027945 */ /* 0x000fd80003800200 */
[----:B------:R-:W-:Y:S05]  /*05a0*/  @P0 BRA `(.L_x_9) ;  /* 0x0000000000800947 */ /* 0x000fea0003800000 */
[----:B------:R-:W-:Y:S01]  /*05b0*/  IADD3 R0, PT, PT, R8, 0x40, RZ ;  /* 0x0000004008007810 */ /* 0x000fe20007ffe0ff */
[----:B------:R-:W-:Y:S01]  /*05c0*/  BSSY.RECONVERGENT B3, `(.L_x_10) ;  /* 0x000000c000037945 */ /* 0x000fe20003800200 */
[----:B------:R-:W-:Y:S02]  /*05d0*/  MOV R9, 0x3b808081 ;  /* 0x3b80808100097802 */ /* 0x000fe40000000f00 */
[----:B------:R-:W-:-:S03]  /*05e0*/  I2FP.F32.U32 R3, R0 ;  /* 0x0000000000037245 */ /* 0x000fc60000201000 */
[----:B01----:R-:W-:Y:S01]  /*05f0*/  FFMA R10, R9, -R2, 1 ;  /* 0x3f800000090a7423 */ /* 0x003fe20000000802 */
        /* <DEDUP_REMOVED lines=8> */
.L_x_11:
[----:B------:R-:W-:Y:S05]  /*0680*/  BSYNC.RECONVERGENT B3 ;  /* 0x0000000000037941 */ /* 0x000fea0003800200 */
.L_x_10:
        /* <DEDUP_REMOVED lines=18> */
.L_x_9:
[----:B------:R-:W-:Y:S05]  /*07b0*/  BSYNC.RECONVERGENT B2 ;  /* 0x0000000000027941 */ /* 0x000fea0003800200 */
.L_x_8:
[----:B------:R-:W-:Y:S01]  /*07c0*/  ISETP.GT.U32.AND P0, PT, R8, 0x9f, PT ;  /* 0x0000009f0800780c */ /* 0x000fe20003f04070 */
[----:B------:R-:W-:-:S12]  /*07d0*/  BSSY.RECONVERGENT B2, `(.L_x_12) ;  /* 0x0000022000027945 */ /* 0x000fd80003800200 */
[----:B------:R-:W-:Y:S05]  /*07e0*/  @P0 BRA `(.L_x_13) ;  /* 0x0000000000800947 */ /* 0x000fea0003800000 */
[----:B------:R-:W-:Y:S01]  /*07f0*/  IADD3 R0, PT, PT, R8, 0x60, RZ ;  /* 0x0000006008007810 */ /* 0x000fe20007ffe0ff */
[----:B------:R-:W-:Y:S01]  /*0800*/  BSSY.RECONVERGENT B3, `(.L_x_14) ;  /* 0x000000c000037945 */ /* 0x000fe20003800200 */
[----:B------:R-:W-:Y:S02]  /*0810*/  MOV R9, 0x3b808081 ;  /* 0x3b80808100097802 */ /* 0x000fe40000000f00 */
[----:B------:R-:W-:-:S03]  /*0820*/  I2FP.F32.U32 R3, R0 ;  /* 0x0000000000037245 */ /* 0x000fc60000201000 */
[----:B012---:R-:W-:Y:S01]  /*0830*/  FFMA R10, R9, -R2, 1 ;  /* 0x3f800000090a7423 */ /* 0x007fe20000000802 */
        /* <DEDUP_REMOVED lines=8> */
.L_x_15:
[----:B------:R-:W-:Y:S05]  /*08c0*/  BSYNC.RECONVERGENT B3 ;  /* 0x0000000000037941 */ /* 0x000fea0003800200 */
.L_x_14:
        /* <DEDUP_REMOVED lines=18> */
.L_x_13:
[----:B------:R-:W-:Y:S05]  /*09f0*/  BSYNC.RECONVERGENT B2 ;  /* 0x0000000000027941 */ /* 0x000fea0003800200 */
.L_x_12:
[----:B------:R-:W-:Y:S01]  /*0a00*/  ISETP.GT.U32.AND P0, PT, R8, 0x7f, PT ;  /* 0x0000007f0800780c */ /* 0x000fe20003f04070 */
[----:B------:R-:W-:-:S12]  /*0a10*/  BSSY.RECONVERGENT B2, `(.L_x_16) ;  /* 0x0000022000027945 */ /* 0x000fd80003800200 */
[----:B------:R-:W-:Y:S05]  /*0a20*/  @P0 BRA `(.L_x_17) ;  /* 0x0000000000800947 */ /* 0x000fea0003800000 */
[----:B------:R-:W-:Y:S01]  /*0a30*/  IADD3 R0, PT, PT, R8, 0x80, RZ ;  /* 0x0000008008007810 */ /* 0x000fe20007ffe0ff */
[----:B------:R-:W-:Y:S01]  /*0a40*/  BSSY.RECONVERGENT B3, `(.L_x_18) ;  /* 0x000000c000037945 */ /* 0x000fe20003800200 */
[----:B------:R-:W-:Y:S02]  /*0a50*/  MOV R9, 0x3b808081 ;  /* 0x3b80808100097802 */ /* 0x000fe40000000f00 */
[----:B------:R-:W-:-:S03]  /*0a60*/  I2FP.F32.U32 R3, R0 ;  /* 0x0000000000037245 */ /* 0x000fc60000201000 */
[----:B0123--:R-:W-:Y:S01]  /*0a70*/  FFMA R10, R9, -R2, 1 ;  /* 0x3f800000090a7423 */ /* 0x00ffe20000000802 */
        /* <DEDUP_REMOVED lines=8> */
.L_x_19:
[----:B------:R-:W-:Y:S05]  /*0b00*/  BSYNC.RECONVERGENT B3 ;  /* 0x0000000000037941 */ /* 0x000fea0003800200 */
.L_x_18:
        /* <DEDUP_REMOVED lines=18> */
.L_x_17:
[----:B------:R-:W-:Y:S05]  /*0c30*/  BSYNC.RECONVERGENT B2 ;  /* 0x0000000000027941 */ /* 0x000fea0003800200 */
.L_x_16:
[----:B------:R-:W-:Y:S01]  /*0c40*/  ISETP.GT.U32.AND P0, PT, R8, 0x5f, PT ;  /* 0x0000005f0800780c */ /* 0x000fe20003f04070 */
[----:B------:R-:W-:-:S12]  /*0c50*/  BSSY.RECONVERGENT B2, `(.L_x_20) ;  /* 0x0000022000027945 */ /* 0x000fd80003800200 */
[----:B------:R-:W-:Y:S05]  /*0c60*/  @P0 BRA `(.L_x_21) ;  /* 0x0000000000800947 */ /* 0x000fea0003800000 */
[----:B------:R-:W-:Y:S01]  /*0c70*/  IADD3 R0, PT, PT, R8, 0xa0, RZ ;  /* 0x000000a008007810 */ /* 0x000fe20007ffe0ff */
[----:B------:R-:W-:Y:S01]  /*0c80*/  BSSY.RECONVERGENT B3, `(.L_x_22) ;  /* 0x000000c000037945 */ /* 0x000fe20003800200 */
[----:B------:R-:W-:Y:S02]  /*0c90*/  MOV R9, 0x3b808081 ;  /* 0x3b80808100097802 */ /* 0x000fe40000000f00 */
[----:B------:R-:W-:-:S03]  /*0ca0*/  I2FP.F32.U32 R3, R0 ;  /* 0x0000000000037245 */ /* 0x000fc60000201000 */
[----:B01234-:R-:W-:Y:S01]  /*0cb0*/  FFMA R10, R9, -R2, 1 ;  /* 0x3f800000090a7423 */ /* 0x01ffe20000000802 */
        /* <DEDUP_REMOVED lines=8> */
.L_x_23:
[----:B------:R-:W-:Y:S05]  /*0d40*/  BSYNC.RECONVERGENT B3 ;  /* 0x0000000000037941 */ /* 0x000fea0003800200 */
.L_x_22:
        /* <DEDUP_REMOVED lines=18> */
.L_x_21:
[----:B------:R-:W-:Y:S05]  /*0e70*/  BSYNC.RECONVERGENT B2 ;  /* 0x0000000000027941 */ /* 0x000fea0003800200 */
.L_x_20:
        /* <DEDUP_REMOVED lines=16> */
.L_x_27:
[----:B------:R-:W-:Y:S05]  /*0f80*/  BSYNC.RECONVERGENT B3 ;  /* 0x0000000000037941 */ /* 0x000fea0003800200 */
.L_x_26:
        /* <DEDUP_REMOVED lines=18> */
.L_x_25:
[----:B------:R-:W-:Y:S05]  /*10b0*/  BSYNC.RECONVERGENT B2 ;  /* 0x0000000000027941 */ /* 0x000fea0003800200 */
.L_x_24:
[----:B------:R-:W-:-:S13]  /*10c0*/  ISETP.GT.U32.AND P0, PT, R8, 0x1f, PT ;  /* 0x0000001f0800780c */ /* 0x000fda0003f04070 */
[----:B------:R-:W-:Y:S05]  /*10d0*/  @P0 EXIT ;  /* 0x000000000000094d */ /* 0x000fea0003800000 */
[----:B------:R-:W-:Y:S01]  /*10e0*/  IADD3 R8, PT, PT, R8, 0xe0, RZ ;  /* 0x000000e008087810 */ /* 0x000fe20007ffe0ff */
[----:B------:R-:W-:Y:S01]  /*10f0*/  BSSY.RECONVERGENT B2, `(.L_x_28) ;  /* 0x000000c000027945 */ /* 0x000fe20003800200 */
[----:B------:R-:W-:Y:S02]  /*1100*/  MOV R9, 0x3b808081 ;  /* 0x3b80808100097802 */ /* 0x000fe40000000f00 */
[----:B------:R-:W-:-:S03]  /*1110*/  I2FP.F32.U32 R3, R8 ;  /* 0x0000000800037245 */ /* 0x000fc60000201000 */
[----:B------:R-:W-:Y:S01]  /*1120*/  FFMA R0, R9, -R2, 1 ;  /* 0x3f80000009007423 */ /* 0x000fe20000000802 */
[----:B------:R-:W5:Y:S03]  /*1130*/  FCHK P0, R3, 255 ;  /* 0x437f000003007902 */ /* 0x000f660000000000 */
[----:B------:R-:W-:-:S04]  /*1140*/  FFMA R0, R0, R9, 0.0039215688593685626984 ;  /* 0x3b80808100007423 */ /* 0x000fc80000000009 */
[----:B------:R-:W-:-:S04]  /*1150*/  FFMA R8, R0, R3, RZ ;  /* 0x0000000300087223 */ /* 0x000fc800000000ff */
[----:B------:R-:W-:-:S04]  /*1160*/  FFMA R9, R8, -255, R3 ;  /* 0xc37f000008097823 */ /* 0x000fc80000000003 */
[----:B------:R-:W-:Y:S01]  /*1170*/  FFMA R0, R0, R9, R8 ;  /* 0x0000000900007223 */ /* 0x000fe20000000008 */
[----:B-----5:R-:W-:Y:S06]  /*1180*/  @!P0 BRA `(.L_x_29) ;  /* 0x0000000000088947 */ /* 0x020fec0003800000 */
[----:B01234-:R-:W-:-:S07]  /*1190*/  MOV R10, 0x11b0 ;  /* 0x000011b0000a7802 */ /* 0x01ffce0000000f00 */
[----:B------:R-:W-:Y:S05]  /*11a0*/  CALL.REL.NOINC `($__internal_0_$__cuda_sm3x_div_rn_noftz_f32_slowpath) ;  /* 0x0000000000507944 */ /* 0x000fea0003c00000 */
.L_x_29:
[----:B------:R-:W-:Y:S05]  /*11b0*/  BSYNC.RECONVERGENT B2 ;  /* 0x0000000000027941 */ /* 0x000fea0003800200 */
.L_x_28:
[----:B------:R-:W5:Y:S04]  /*11c0*/  LDG.E.64 R16, desc[UR4][R4.64+0x8] ;  /* 0x0000080404107981 */ /* 0x000f68000c1e1b00 */
[----:B------:R-:W5:Y:S04]  /*11d0*/  LDG.E.64 R2, desc[UR4][R4.64] ;  /* 0x0000000404027981 */ /* 0x000f68000c1e1b00 */
[----:B------:R-:W5:Y:S01]  /*11e0*/  LDG.E.64 R8, desc[UR4][R4.64+0x10] ;  /* 0x0000100404087981 */ /* 0x000f62000c1e1b00 */
[----:B01234-:R-:W0:Y:S01]  /*11f0*/  F2F.F64.F32 R10, R0 ;  /* 0x00000000000a7310 */ /* 0x01fe220000201800 */
[----:B------:R-:W-:-:S07]  /*1200*/  FADD R14, -R0, 1 ;  /* 0x3f800000000e7421 */ /* 0x000fce0000000100 */
[----:B------:R-:W1:Y:S01]  /*1210*/  F2F.F64.F32 R12, R14 ;  /* 0x0000000e000c7310 */ /* 0x000e620000201800 */
[----:B0-----:R-:W-:-:S08]  /*1220*/  DADD R10, R10, R10 ;  /* 0x000000000a0a7229 */ /* 0x001fd0000000000a */
[----:B-1----:R-:W-:Y:S01]  /*1230*/  DMUL R10, R10, R12 ;  /* 0x0000000c0a0a7228 */ /* 0x002fe20000000000 */
[----:B------:R-:W-:-:S09]  /*1240*/  FMUL R12, R14, R14 ;  /* 0x0000000e0e0c7220 */ /* 0x000fd20000400000 */
[----:B------:R-:W5:Y:S02]  /*1250*/  F2F.F32.F64 R10, R10 ;  /* 0x0000000a000a7310 */ /* 0x000f640000301000 */
[C---:B-----5:R-:W-:Y:S01]  /*1260*/  FMUL R13, R10.reuse, R16 ;  /* 0x000000100a0d7220 */ /* 0x060fe20000400000 */
[----:B------:R-:W-:-:S03]  /*1270*/  FMUL R16, R10, R17 ;  /* 0x000000110a107220 */ /* 0x000fc60000400000 */
[----:B------:R-:W-:Y:S01]  /*1280*/  FFMA R13, R12, R2, R13 ;  /* 0x000000020c0d7223 */ /* 0x000fe2000000000d */
[----:B------:R-:W-:Y:S01]  /*1290*/  FMUL R2, R0, R0 ;  /* 0x0000000000027220 */ /* 0x000fe20000400000 */
[----:B------:R-:W-:-:S03]  /*12a0*/  FFMA R16, R12, R3, R16 ;  /* 0x000000030c107223 */ /* 0x000fc60000000010 */
[C---:B------:R-:W-:Y:S01]  /*12b0*/  FFMA R8, R2.reuse, R8, R13 ;  /* 0x0000000802087223 */ /* 0x040fe2000000000d */
[----:B------:R-:W-:-:S05]  /*12c0*/  FFMA R9, R2, R9, R16 ;  /* 0x0000000902097223 */ /* 0x000fca0000000010 */
[----:B------:R-:W-:Y:S01]  /*12d0*/  STG.E.64 desc[UR4][R6.64+0x708], R8 ;  /* 0x0007080806007986 */ /* 0x000fe2000c101b04 */
[----:B------:R-:W-:Y:S05]  /*12e0*/  EXIT ;  /* 0x000000000000794d */ /* 0x000fea0003800000 */
        .weak           $__internal_0_$__cuda_sm3x_div_rn_noftz_f32_slowpath
        .type           $__internal_0_$__cuda_sm3x_div_rn_noftz_f32_slowpath,@function
        .size           $__internal_0_$__cuda_sm3x_div_rn_noftz_f32_slowpath,(.L_x_42 - $__internal_0_$__cuda_sm3x_div_rn_noftz_f32_slowpath)
$__internal_0_$__cuda_sm3x_div_rn_noftz_f32_slowpath:
[----:B------:R-:W-:Y:S01]  /*12f0*/  SHF.R.U32.HI R11, RZ, 0x17, R2 ;  /* 0x00000017ff0b7819 */ /* 0x000fe20000011602 */
[----:B------:R-:W-:Y:S01]  /*1300*/  BSSY.RECONVERGENT B0, `(.L_x_30) ;  /* 0x0000064000007945 */ /* 0x000fe20003800200 */
[----:B------:R-:W-:Y:S02]  /*1310*/  SHF.R.U32.HI R0, RZ, 0x17, R3 ;  /* 0x00000017ff007819 */ /* 0x000fe40000011603 */
[----:B------:R-:W-:Y:S02]  /*1320*/  LOP3.LUT R11, R11, 0xff, RZ, 0xc0, !PT ;  /* 0x000000ff0b0b7812 */ /* 0x000fe400078ec0ff */
[----:B------:R-:W-:Y:S02]  /*1330*/  LOP3.LUT R16, R0, 0xff, RZ, 0xc0, !PT ;  /* 0x000000ff00107812 */ /* 0x000fe400078ec0ff */
[----:B------:R-:W-:Y:S02]  /*1340*/  IADD3 R13, PT, PT, R11, -0x1, RZ ;  /* 0xffffffff0b0d7810 */ /* 0x000fe40007ffe0ff */
[----:B------:R-:W-:-:S02]  /*1350*/  IADD3 R14, PT, PT, R16, -0x1, RZ ;  /* 0xffffffff100e7810 */ /* 0x000fc40007ffe0ff */
[----:B------:R-:W-:Y:S02]  /*1360*/  ISETP.GT.U32.AND P0, PT, R13, 0xfd, PT ;  /* 0x000000fd0d00780c */ /* 0x000fe40003f04070 */
[----:B------:R-:W-:Y:S02]  /*1370*/  MOV R12, 0x437f0000 ;  /* 0x437f0000000c7802 */ /* 0x000fe40000000f00 */
[----:B------:R-:W-:-:S13]  /*1380*/  ISETP.GT.U32.OR P0, PT, R14, 0xfd, P0 ;  /* 0x000000fd0e00780c */ /* 0x000fda0000704470 */
[----:B------:R-:W-:Y:S01]  /*1390*/  @!P0 MOV R9, RZ ;  /* 0x000000ff00098202 */ /* 0x000fe20000000f00 */
[----:B------:R-:W-:Y:S06]  /*13a0*/  @!P0 BRA `(.L_x_31) ;  /* 0x0000000000608947 */ /* 0x000fec0003800000 */
[----:B------:R-:W-:Y:S01]  /*13b0*/  HFMA2 R0, -RZ, RZ, 3.748046875, 0 ;  /* 0x437f0000ff007431 */ /* 0x000fe200000001ff */
[----:B------:R-:W-:-:S04]  /*13c0*/  FSETP.GTU.FTZ.AND P0, PT, |R3|, +INF , PT ;  /* 0x7f8000000300780b */ /* 0x000fc80003f1c200 */
[----:B------:R-:W-:-:S04]  /*13d0*/  FSETP.GTU.FTZ.AND P1, PT, |R0|, +INF , PT ;  /* 0x7f8000000000780b */ /* 0x000fc80003f3c200 */
[----:B------:R-:W-:-:S13]  /*13e0*/  PLOP3.LUT P0, PT, P0, P1, PT, 0xf8, 0x8f ;  /* 0x00000000008f781c */ /* 0x000fda0000703f70 */
[----:B------:R-:W-:Y:S05]  /*13f0*/  @P0 BRA `(.L_x_32) ;  /* 0x00000004004c0947 */ /* 0x000fea0003800000 */
[----:B------:R-:W-:-:S13]  /*1400*/  LOP3.LUT P0, RZ, R12, 0x7fffffff, R3, 0xc8, !PT ;  /* 0x7fffffff0cff7812 */ /* 0x000fda000780c803 */
[----:B------:R-:W-:Y:S05]  /*1410*/  @!P0 BRA `(.L_x_33) ;  /* 0x00000004003c8947 */ /* 0x000fea0003800000 */
[C---:B------:R-:W-:Y:S02]  /*1420*/  FSETP.NEU.FTZ.AND P2, PT, |R3|.reuse, +INF , PT ;  /* 0x7f8000000300780b */ /* 0x040fe40003f5d200 */
[----:B------:R-:W-:Y:S02]  /*1430*/  FSETP.NEU.FTZ.AND P1, PT, |R0|, +INF , PT ;  /* 0x7f8000000000780b */ /* 0x000fe40003f3d200 */
[----:B------:R-:W-:-:S11]  /*1440*/  FSETP.NEU.FTZ.AND P0, PT, |R3|, +INF , PT ;  /* 0x7f8000000300780b */ /* 0x000fd60003f1d200 */
[----:B------:R-:W-:Y:S05]  /*1450*/  @!P1 BRA !P2, `(.L_x_33) ;  /* 0x00000004002c9947 */ /* 0x000fea0005000000 */
[----:B------:R-:W-:-:S04]  /*1460*/  LOP3.LUT P2, RZ, R3, 0x7fffffff, RZ, 0xc0, !PT ;  /* 0x7fffffff03ff7812 */ /* 0x000fc8000784c0ff */
[----:B------:R-:W-:-:S13]  /*1470*/  PLOP3.LUT P1, PT, P1, P2, PT, 0x2f, 0xf2 ;  /* 0x0000000000f2781c */ /* 0x000fda0000f24577 */
[----:B------:R-:W-:Y:S05]  /*1480*/  @P1 BRA `(.L_x_34) ;  /* 0x0000000400181947 */ /* 0x000fea0003800000 */
[----:B------:R-:W-:-:S04]  /*1490*/  LOP3.LUT P1, RZ, R12, 0x7fffffff, RZ, 0xc0, !PT ;  /* 0x7fffffff0cff7812 */ /* 0x000fc8000782c0ff */
[----:B------:R-:W-:-:S13]  /*14a0*/  PLOP3.LUT P0, PT, P0, P1, PT, 0x2f, 0xf2 ;  /* 0x0000000000f2781c */ /* 0x000fda0000702577 */
[----:B------:R-:W-:Y:S05]  /*14b0*/  @P0 BRA `(.L_x_35) ;  /* 0x0000000400000947 */ /* 0x000fea0003800000 */
[----:B------:R-:W-:Y:S02]  /*14c0*/  ISETP.GE.AND P0, PT, R14, RZ, PT ;  /* 0x000000ff0e00720c */ /* 0x000fe40003f06270 */
[----:B------:R-:W-:-:S11]  /*14d0*/  ISETP.GE.AND P1, PT, R13, RZ, PT ;  /* 0x000000ff0d00720c */ /* 0x000fd60003f26270 */
[----:B------:R-:W-:Y:S01]  /*14e0*/  @P0 MOV R9, RZ ;  /* 0x000000ff00090202 */ /* 0x000fe20000000f00 */
[----:B------:R-:W-:Y:S01]  /*14f0*/  @!P0 FFMA R3, R3, 1.84467440737095516160e+19, RZ ;  /* 0x5f80000003038823 */ /* 0x000fe200000000ff */
[----:B------:R-:W-:Y:S01]  /*1500*/  @!P0 MOV R9, 0xffffffc0 ;  /* 0xffffffc000098802 */ /* 0x000fe20000000f00 */
[----:B------:R-:W-:-:S03]  /*1510*/  @!P1 FFMA R12, R0, 1.84467440737095516160e+19, RZ ;  /* 0x5f800000000c9823 */ /* 0x000fc600000000ff */
[----:B------:R-:W-:-:S07]  /*1520*/  @!P1 IADD3 R9, PT, PT, R9, 0x40, RZ ;  /* 0x0000004009099810 */ /* 0x000fce0007ffe0ff */
.L_x_31:
[----:B------:R-:W-:Y:S01]  /*1530*/  LEA R13, R11, 0xc0800000, 0x17 ;  /* 0xc08000000b0d7811 */ /* 0x000fe200078eb8ff */
[----:B------:R-:W-:Y:S03]  /*1540*/  BSSY.RECONVERGENT B1, `(.L_x_36) ;  /* 0x0000036000017945 */ /* 0x000fe60003800200 */
[----:B------:R-:W-:Y:S02]  /*1550*/  IADD3 R13, PT, PT, -R13, R12, RZ ;  /* 0x0000000c0d0d7210 */ /* 0x000fe40007ffe1ff */
[----:B------:R-:W-:Y:S02]  /*1560*/  IADD3 R12, PT, PT, R16, -0x7f, RZ ;  /* 0xffffff81100c7810 */ /* 0x000fe40007ffe0ff */
[----:B------:R-:W0:Y:S01]  /*1570*/  MUFU.RCP R14, R13 ;  /* 0x0000000d000e7308 */ /* 0x000e220000001000 */
[----:B------:R-:W-:Y:S02]  /*1580*/  FADD.FTZ R15, -R13, -RZ ;  /* 0x800000ff0d0f7221 */ /* 0x000fe40000010100 */
[C---:B------:R-:W-:Y:S01]  /*1590*/  IMAD R0, R12.reuse, -0x800000, R3 ;  /* 0xff8000000c007824 */ /* 0x040fe200078e0203 */
[----:B------:R-:W-:-:S04]  /*15a0*/  IADD3 R12, PT, PT, R12, 0x7f, -R11 ;  /* 0x0000007f0c0c7810 */ /* 0x000fc80007ffe80b */
[----:B------:R-:W-:Y:S01]  /*15b0*/  IADD3 R12, PT, PT, R12, R9, RZ ;  /* 0x000000090c0c7210 */ /* 0x000fe20007ffe0ff */
[----:B0-----:R-:W-:-:S04]  /*15c0*/  FFMA R17, R14, R15, 1 ;  /* 0x3f8000000e117423 */ /* 0x001fc8000000000f */
[----:B------:R-:W-:-:S04]  /*15d0*/  FFMA R16, R14, R17, R14 ;  /* 0x000000110e107223 */ /* 0x000fc8000000000e */
[----:B------:R-:W-:-:S04]  /*15e0*/  FFMA R3, R0, R16, RZ ;  /* 0x0000001000037223 */ /* 0x000fc800000000ff */
[----:B------:R-:W-:-:S04]  /*15f0*/  FFMA R14, R15, R3, R0 ;  /* 0x000000030f0e7223 */ /* 0x000fc80000000000 */
[----:B------:R-:W-:-:S04]  /*1600*/  FFMA R17, R16, R14, R3 ;  /* 0x0000000e10117223 */ /* 0x000fc80000000003 */
[----:B------:R-:W-:-:S04]  /*1610*/  FFMA R14, R15, R17, R0 ;  /* 0x000000110f0e7223 */ /* 0x000fc80000000000 */
[----:B------:R-:W-:-:S05]  /*1620*/  FFMA R0, R16, R14, R17 ;  /* 0x0000000e10007223 */ /* 0x000fca0000000011 */
[----:B------:R-:W-:-:S04]  /*1630*/  SHF.R.U32.HI R3, RZ, 0x17, R0 ;  /* 0x00000017ff037819 */ /* 0x000fc80000011600 */
[----:B------:R-:W-:-:S04]  /*1640*/  LOP3.LUT R3, R3, 0xff, RZ, 0xc0, !PT ;  /* 0x000000ff03037812 */ /* 0x000fc800078ec0ff */
[----:B------:R-:W-:-:S04]  /*1650*/  IADD3 R11, PT, PT, R3, R12, RZ ;  /* 0x0000000c030b7210 */ /* 0x000fc80007ffe0ff */
[----:B------:R-:W-:-:S04]  /*1660*/  IADD3 R3, PT, PT, R11, -0x1, RZ ;  /* 0xffffffff0b037810 */ /* 0x000fc80007ffe0ff */
[----:B------:R-:W-:-:S13]  /*1670*/  ISETP.GE.U32.AND P0, PT, R3, 0xfe, PT ;  /* 0x000000fe0300780c */ /* 0x000fda0003f06070 */
[----:B------:R-:W-:Y:S05]  /*1680*/  @!P0 BRA `(.L_x_37) ;  /* 0x0000000000808947 */ /* 0x000fea0003800000 */
[----:B------:R-:W-:-:S13]  /*1690*/  ISETP.GT.AND P0, PT, R11, 0xfe, PT ;  /* 0x000000fe0b00780c */ /* 0x000fda0003f04270 */
[----:B------:R-:W-:Y:S05]  /*16a0*/  @P0 BRA `(.L_x_38) ;  /* 0x00000000006c0947 */ /* 0x000fea0003800000 */
[----:B------:R-:W-:-:S13]  /*16b0*/  ISETP.GE.AND P0, PT, R11, 0x1, PT ;  /* 0x000000010b00780c */ /* 0x000fda0003f06270 */
[----:B------:R-:W-:Y:S05]  /*16c0*/  @P0 BRA `(.L_x_39) ;  /* 0x0000000000740947 */ /* 0x000fea0003800000 */
[----:B------:R-:W-:Y:S02]  /*16d0*/  ISETP.GE.AND P0, PT, R11, -0x18, PT ;  /* 0xffffffe80b00780c */ /* 0x000fe40003f06270 */
[----:B------:R-:W-:-:S11]  /*16e0*/  LOP3.LUT R0, R0, 0x80000000, RZ, 0xc0, !PT ;  /* 0x8000000000007812 */ /* 0x000fd600078ec0ff */
[----:B------:R-:W-:Y:S05]  /*16f0*/  @!P0 BRA `(.L_x_39) ;  /* 0x0000000000688947 */ /* 0x000fea0003800000 */
[CCC-:B------:R-:W-:Y:S01]  /*1700*/  FFMA.RZ R3, R16.reuse, R14.reuse, R17.reuse ;  /* 0x0000000e10037223 */ /* 0x1c0fe2000000c011 */
[CCC-:B------:R-:W-:Y:S01]  /*1710*/  FFMA.RM R12, R16.reuse, R14.reuse, R17.reuse ;  /* 0x0000000e100c7223 */ /* 0x1c0fe20000004011 */
[C---:B------:R-:W-:Y:S02]  /*1720*/  ISETP.NE.AND P2, PT, R11.reuse, RZ, PT ;  /* 0x000000ff0b00720c */ /* 0x040fe40003f45270 */
[----:B------:R-:W-:Y:S02]  /*1730*/  ISETP.NE.AND P1, PT, R11, RZ, PT ;  /* 0x000000ff0b00720c */ /* 0x000fe40003f25270 */
[----:B------:R-:W-:Y:S01]  /*1740*/  LOP3.LUT R9, R3, 0x7fffff, RZ, 0xc0, !PT ;  /* 0x007fffff03097812 */ /* 0x000fe200078ec0ff */
[----:B------:R-:W-:Y:S01]  /*1750*/  FFMA.RP R3, R16, R14, R17 ;  /* 0x0000000e10037223 */ /* 0x000fe20000008011 */
[----:B------:R-:W-:Y:S02]  /*1760*/  IADD3 R14, PT, PT, R11, 0x20, RZ ;  /* 0x000000200b0e7810 */ /* 0x000fe40007ffe0ff */
[----:B------:R-:W-:-:S02]  /*1770*/  LOP3.LUT R9, R9, 0x800000, RZ, 0xfc, !PT ;  /* 0x0080000009097812 */ /* 0x000fc400078efcff */
[----:B------:R-:W-:Y:S02]  /*1780*/  IADD3 R11, PT, PT, -R11, RZ, RZ ;  /* 0x000000ff0b0b7210 */ /* 0x000fe40007ffe1ff */
[----:B------:R-:W-:Y:S02]  /*1790*/  SHF.L.U32 R14, R9, R14, RZ ;  /* 0x0000000e090e7219 */ /* 0x000fe400000006ff */
[----:B------:R-:W-:Y:S02]  /*17a0*/  FSETP.NEU.FTZ.AND P0, PT, R3, R12, PT ;  /* 0x0000000c0300720b */ /* 0x000fe40003f1d000 */
[----:B------:R-:W-:Y:S02]  /*17b0*/  SEL R12, R11, RZ, P2 ;  /* 0x000000ff0b0c7207 */ /* 0x000fe40001000000 */
[----:B------:R-:W-:Y:S02]  /*17c0*/  ISETP.NE.AND P1, PT, R14, RZ, P1 ;  /* 0x000000ff0e00720c */ /* 0x000fe40000f25270 */
[----:B------:R-:W-:-:S02]  /*17d0*/  SHF.R.U32.HI R12, RZ, R12, R9 ;  /* 0x0000000cff0c7219 */ /* 0x000fc40000011609 */
[----:B------:R-:W-:Y:S02]  /*17e0*/  PLOP3.LUT P0, PT, P0, P1, PT, 0xf8, 0x8f ;  /* 0x00000000008f781c */ /* 0x000fe40000703f70 */
[----:B------:R-:W-:Y:S02]  /*17f0*/  SHF.R.U32.HI R14, RZ, 0x1, R12 ;  /* 0x00000001ff0e7819 */ /* 0x000fe4000001160c */
[----:B------:R-:W-:-:S04]  /*1800*/  SEL R3, RZ, 0x1, !P0 ;  /* 0x00000001ff037807 */ /* 0x000fc80004000000 */
[----:B------:R-:W-:-:S04]  /*1810*/  LOP3.LUT R3, R3, 0x1, R14, 0xf8, !PT ;  /* 0x0000000103037812 */ /* 0x000fc800078ef80e */
[----:B------:R-:W-:-:S04]  /*1820*/  LOP3.LUT R3, R3, R12, RZ, 0xc0, !PT ;  /* 0x0000000c03037212 */ /* 0x000fc800078ec0ff */
[----:B------:R-:W-:-:S04]  /*1830*/  IADD3 R3, PT, PT, R14, R3, RZ ;  /* 0x000000030e037210 */ /* 0x000fc80007ffe0ff */
[----:B------:R-:W-:Y:S01]  /*1840*/  LOP3.LUT R0, R3, R0, RZ, 0xfc, !PT ;  /* 0x0000000003007212 */ /* 0x000fe200078efcff */
[----:B------:R-:W-:Y:S06]  /*1850*/  BRA `(.L_x_39) ;  /* 0x0000000000107947 */ /* 0x000fec0003800000 */
.L_x_38:
[----:B------:R-:W-:-:S04]  /*1860*/  LOP3.LUT R0, R0, 0x80000000, RZ, 0xc0, !PT ;  /* 0x8000000000007812 */ /* 0x000fc800078ec0ff */
[----:B------:R-:W-:Y:S01]  /*1870*/  LOP3.LUT R0, R0, 0x7f800000, RZ, 0xfc, !PT ;  /* 0x7f80000000007812 */ /* 0x000fe200078efcff */
[----:B------:R-:W-:Y:S06]  /*1880*/  BRA `(.L_x_39) ;  /* 0x0000000000047947 */ /* 0x000fec0003800000 */
.L_x_37:
[----:B------:R-:W-:-:S07]  /*1890*/  LEA R0, R12, R0, 0x17 ;  /* 0x000000000c007211 */ /* 0x000fce00078eb8ff */
.L_x_39:
[----:B------:R-:W-:Y:S05]  /*18a0*/  BSYNC.RECONVERGENT B1 ;  /* 0x0000000000017941 */ /* 0x000fea0003800200 */
.L_x_36:
[----:B------:R-:W-:Y:S05]  /*18b0*/  BRA `(.L_x_40) ;  /* 0x0000000000207947 */ /* 0x000fea0003800000 */
.L_x_35:
[----:B------:R-:W-:-:S04]  /*18c0*/  LOP3.LUT R0, R12, 0x80000000, R3, 0x48, !PT ;  /* 0x800000000c007812 */ /* 0x000fc800078e4803 */
[----:B------:R-:W-:Y:S01]  /*18d0*/  LOP3.LUT R0, R0, 0x7f800000, RZ, 0xfc, !PT ;  /* 0x7f80000000007812 */ /* 0x000fe200078efcff */
[----:B------:R-:W-:Y:S06]  /*18e0*/  BRA `(.L_x_40) ;  /* 0x0000000000147947 */ /* 0x000fec0003800000 */
.L_x_34:
[----:B------:R-:W-:Y:S01]  /*18f0*/  LOP3.LUT R0, R12, 0x80000000, R3, 0x48, !PT ;  /* 0x800000000c007812 */ /* 0x000fe200078e4803 */
[----:B------:R-:W-:Y:S06]  /*1900*/  BRA `(.L_x_40) ;  /* 0x00000000000c7947 */ /* 0x000fec0003800000 */
.L_x_33:
[----:B------:R-:W0:Y:S01]  /*1910*/  MUFU.RSQ R0, -QNAN ;  /* 0xffc0000000007908 */ /* 0x000e220000001400 */
[----:B------:R-:W-:Y:S05]  /*1920*/  BRA `(.L_x_40) ;  /* 0x0000000000047947 */ /* 0x000fea0003800000 */
.L_x_32:
[----:B------:R-:W-:-:S07]  /*1930*/  FADD.FTZ R0, R3, R0 ;  /* 0x0000000003007221 */ /* 0x000fce0000010000 */
.L_x_40:
[----:B------:R-:W-:Y:S05]  /*1940*/  BSYNC.RECONVERGENT B0 ;  /* 0x0000000000007941 */ /* 0x000fea0003800200 */
.L_x_30:
[----:B------:R-:W-:-:S04]  /*1950*/  HFMA2 R11, -RZ, RZ, 0, 0 ;  /* 0x00000000ff0b7431 */ /* 0x000fc800000001ff */
[----:B0-----:R-:W-:Y:S05]  /*1960*/  RET.REL.NODEC R10 `(_Z15computerBzrCrvsP6BzrCrvi) ;  /* 0xffffffe40aa47950 */ /* 0x001fea0003c3ffff */
.L_x_41:
[----:B------:R-:W-:-:S00]  /*1970*/  BRA `(.L_x_41) ;  /* 0xfffffffc00fc7947 */ /* 0x000fc0000383ffff */
[----:B------:R-:W-:-:S00]  /*1980*/  NOP ;  /* 0x0000000000007918 */ /* 0x000fc00000000000 */
[----:B------:R-:W-:-:S00]  /*1990*/  NOP ;  /* 0x0000000000007918 */ /* 0x000fc00000000000 */
[----:B------:R-:W-:-:S00]  /*19a0*/  NOP ;  /* 0x0000000000007918 */ /* 0x000fc00000000000 */
[----:B------:R-:W-:-:S00]  /*19b0*/  NOP ;  /* 0x0000000000007918 */ /* 0x000fc00000000000 */
[----:B------:R-:W-:-:S00]  /*19c0*/  NOP ;  /* 0x0000000000007918 */ /* 0x000fc00000000000 */
[----:B------:R-:W-:-:S00]  /*19d0*/  NOP ;  /* 0x0000000000007918 */ /* 0x000fc00000000000 */
[----:B------:R-:W-:-:S00]  /*19e0*/  NOP ;  /* 0x0000000000007918 */ /* 0x000fc00000000000 */
[----:B------:R-:W-:-:S00]  /*19f0*/  NOP ;  /* 0x0000000000007918 */ /* 0x000fc00000000000 */
.L_x_42:


//--------------------- .nv.shared.reserved.0     --------------------------
	.section	.nv.shared.reserved.0,"aw",@nobits
	.weak		__nv_reservedSMEM_offset_0_alias
	.size		__nv_reservedSMEM_offset_0_alias, 0, 64
	.other		__nv_reservedSMEM_offset_0_alias,@"STO_CUDA_RESERVED_SHARED STV_DEFAULT"
__nv_reservedSMEM_offset_0_alias:
	.zero		0
	.zero		64


//--------------------- .nv.constant0._Z15computerBzrCrvsP6BzrCrvi --------------------------
	.section	.nv.constant0._Z15computerBzrCrvsP6BzrCrvi,"a",@progbits
	.sectionflags	@""
	.align	4
.nv.constant0._Z15computerBzrCrvsP6BzrCrvi:
	.zero		908


//--------------------- SYMBOLS --------------------------

	.type		.nv.reservedSmem.offset0,@object
	.size		.nv.reservedSmem.offset0,0x4
